	.headerflags	@"EF_CUDA_TEXMODE_UNIFIED EF_CUDA_64BIT_ADDRESS EF_CUDA_ACCELERATORS EF_CUDA_SM90 EF_CUDA_VIRTUAL_SM(EF_CUDA_SM90)"
	.elftype	@"ET_EXEC"


//--------------------- .nv.info                  --------------------------
	.section	.nv.info,"",@"SHT_CUDA_INFO"
	.align	4


	//----- nvinfo : EIATTR_REGCOUNT
	.align		4
        /*0000*/ 	.byte	0x04, 0x2f
        /*0002*/ 	.short	(.L_1 - .L_0)
	.align		4
.L_0:
        /*0004*/ 	.word	index@(triton_poi_fused_convolution_div_relu_sub_1)
        /*0008*/ 	.word	0x0000001f


	//----- nvinfo : EIATTR_MIN_STACK_SIZE
	.align		4
.L_1:
        /*000c*/ 	.byte	0x04, 0x12
        /*000e*/ 	.short	(.L_3 - .L_2)
	.align		4
.L_2:
        /*0010*/ 	.word	index@(triton_poi_fused_convolution_div_relu_sub_1)
        /*0014*/ 	.word	0x00000000


	//----- nvinfo : EIATTR_FRAME_SIZE
	.align		4
.L_3:
        /*0018*/ 	.byte	0x04, 0x11
        /*001a*/ 	.short	(.L_5 - .L_4)
	.align		4
.L_4:
        /*001c*/ 	.word	index@(triton_poi_fused_convolution_div_relu_sub_1)
        /*0020*/ 	.word	0x00000000


	//----- nvinfo : EIATTR_MIN_STACK_SIZE
	.align		4
.L_5:
        /*0024*/ 	.byte	0x04, 0x12
        /*0026*/ 	.short	(.L_7 - .L_6)
	.align		4
.L_6:
        /*0028*/ 	.word	index@(triton_poi_fused_convolution_div_relu_sub_1)
        /*002c*/ 	.word	0x00000000
.L_7:


//--------------------- .nv.info.triton_poi_fused_convolution_div_relu_sub_1 --------------------------
	.section	.nv.info.triton_poi_fused_convolution_div_relu_sub_1,"",@"SHT_CUDA_INFO"
	.sectionflags	@""
	.align	4


	//----- nvinfo : EIATTR_CUDA_API_VERSION
	.align		4
        /*0000*/ 	.byte	0x04, 0x37
        /*0002*/ 	.short	(.L_9 - .L_8)
.L_8:
        /*0004*/ 	.word	0x0000007c


	//----- nvinfo : EIATTR_KPARAM_INFO
	.align		4
.L_9:
        /*0008*/ 	.byte	0x04, 0x17
        /*000a*/ 	.short	(.L_11 - .L_10)
.L_10:
        /*000c*/ 	.word	0x00000000
        /*0010*/ 	.short	0x0003
        /*0012*/ 	.short	0x0014
        /*0014*/ 	.byte	0x00, 0xf0, 0x11, 0x00


	//----- nvinfo : EIATTR_KPARAM_INFO
	.align		4
.L_11:
        /*0018*/ 	.byte	0x04, 0x17
        /*001a*/ 	.short	(.L_13 - .L_12)
.L_12:
        /*001c*/ 	.word	0x00000000
        /*0020*/ 	.short	0x0002
        /*0022*/ 	.short	0x0010
        /*0024*/ 	.byte	0x00, 0xf0, 0x11, 0x00


	//----- nvinfo : EIATTR_KPARAM_INFO
	.align		4
.L_13:
        /*0028*/ 	.byte	0x04, 0x17
        /*002a*/ 	.short	(.L_15 - .L_14)
.L_14:
        /*002c*/ 	.word	0x00000000
        /*0030*/ 	.short	0x0001
        /*0032*/ 	.short	0x0008
        /*0034*/ 	.byte	0x00, 0xf4, 0x21, 0x00


	//----- nvinfo : EIATTR_KPARAM_INFO
	.align		4
.L_15:
        /*0038*/ 	.byte	0x04, 0x17
        /*003a*/ 	.short	(.L_17 - .L_16)
.L_16:
        /*003c*/ 	.word	0x00000000
        /*0040*/ 	.short	0x0000
        /*0042*/ 	.short	0x0000
        /*0044*/ 	.byte	0x00, 0xf4, 0x21, 0x00


	//----- nvinfo : EIATTR_SPARSE_MMA_MASK
	.align		4
.L_17:
        /*0048*/ 	.byte	0x03, 0x50
        /*004a*/ 	.short	0x0000


	//----- nvinfo : EIATTR_MAXREG_COUNT
	.align		4
        /*004c*/ 	.byte	0x03, 0x1b
        /*004e*/ 	.short	0x00ff


	//----- nvinfo : EIATTR_EXIT_INSTR_OFFSETS
	.align		4
        /*0050*/ 	.byte	0x04, 0x1c
        /*0052*/ 	.short	(.L_19 - .L_18)


	//   ....[0]....
.L_18:
        /*0054*/ 	.word	0x000005e0


	//   ....[1]....
        /*0058*/ 	.word	0x00000630


	//----- nvinfo : EIATTR_REQNTID
	.align		4
.L_19:
        /*005c*/ 	.byte	0x04, 0x10
        /*005e*/ 	.short	(.L_21 - .L_20)
.L_20:
        /*0060*/ 	.word	0x00000080
        /*0064*/ 	.word	0x00000001
        /*0068*/ 	.word	0x00000001


	//----- nvinfo : EIATTR_CBANK_PARAM_SIZE
	.align		4
.L_21:
        /*006c*/ 	.byte	0x03, 0x19
        /*006e*/ 	.short	0x0018


	//----- nvinfo : EIATTR_PARAM_CBANK
	.align		4
        /*0070*/ 	.byte	0x04, 0x0a
        /*0072*/ 	.short	(.L_23 - .L_22)
	.align		4
.L_22:
        /*0074*/ 	.word	index@(.nv.constant0.triton_poi_fused_convolution_div_relu_sub_1)
        /*0078*/ 	.short	0x0210
        /*007a*/ 	.short	0x0018


	//----- nvinfo : EIATTR_SW_WAR
	.align		4
.L_23:
        /*007c*/ 	.byte	0x04, 0x36
        /*007e*/ 	.short	(.L_25 - .L_24)
.L_24:
        /*0080*/ 	.word	0x00000008
.L_25:


//--------------------- .nv.callgraph             --------------------------
	.section	.nv.callgraph,"",@"SHT_CUDA_CALLGRAPH"
	.align	4
	.sectionentsize	8
	.align		4
        /*0000*/ 	.word	0x00000000
	.align		4
        /*0004*/ 	.word	0xffffffff
	.align		4
        /*0008*/ 	.word	0x00000000
	.align		4
        /*000c*/ 	.word	0xfffffffe
	.align		4
        /*0010*/ 	.word	0x00000000
	.align		4
        /*0014*/ 	.word	0xfffffffd
	.align		4
        /*0018*/ 	.word	0x00000000
	.align		4
        /*001c*/ 	.word	0xfffffffc


//--------------------- .text.triton_poi_fused_convolution_div_relu_sub_1 --------------------------
	.section	.text.triton_poi_fused_convolution_div_relu_sub_1,"ax",@progbits
	.sectionflags	@"SHF_BARRIERS=1"
	.align	128
        .global         triton_poi_fused_convolution_div_relu_sub_1
        .type           triton_poi_fused_convolution_div_relu_sub_1,@function
        .size           triton_poi_fused_convolution_div_relu_sub_1,(.L_x_1 - triton_poi_fused_convolution_div_relu_sub_1)
        .other          triton_poi_fused_convolution_div_relu_sub_1,@"STO_CUDA_ENTRY STV_DEFAULT"
triton_poi_fused_convolution_div_relu_sub_1:
.text.triton_poi_fused_convolution_div_relu_sub_1:
[----:B------:R-:W0:Y:S01]  /*0000*/  LDC R1, c[0x0][0x28] ;  /* 0x00000a00ff017b82 */ /* 0x000e220000000800 */
[----:B------:R-:W1:Y:S07]  /*0010*/  S2R R0, SR_CTAID.X ;  /* 0x0000000000007919 */ /* 0x000e6e0000002500 */
[----:B------:R-:W2:Y:S01]  /*0020*/  LDC.64 R14, c[0x0][0x210] ;  /* 0x00008400ff0e7b82 */ /* 0x000ea20000000a00 */
[----:B------:R-:W-:Y:S01]  /*0030*/  IMAD.MOV.U32 R19, RZ, RZ, RZ ;  /* 0x000000ffff137224 */ /* 0x000fe200078e00ff */
[----:B------:R-:W-:Y:S01]  /*0040*/  ULDC.64 UR6, c[0x0][0x208] ;  /* 0x0000820000067ab9 */ /* 0x000fe20000000a00 */
[----:B------:R-:W3:Y:S01]  /*0050*/  S2R R21, SR_TID.X ;  /* 0x0000000000157919 */ /* 0x000ee20000002100 */
[----:B------:R-:W4:Y:S01]  /*0060*/  S2R R18, SR_CTAID.Y ;  /* 0x0000000000127919 */ /* 0x000f220000002600 */
[----:B------:R-:W-:-:S02]  /*0070*/  IMAD.MOV.U32 R20, RZ, RZ, RZ ;  /* 0x000000ffff147224 */ /* 0x000fc400078e00ff */
[----:B-1----:R-:W-:Y:S01]  /*0080*/  IMAD.SHL.U32 R0, R0, 0x10, RZ ;  /* 0x0000001000007824 */ /* 0x002fe200078e00ff */
[----:B---3--:R-:W-:-:S04]  /*0090*/  SHF.R.U32.HI R17, RZ, 0x4, R21 ;  /* 0x00000004ff117819 */ /* 0x008fc80000011615 */
[----:B------:R-:W-:Y:S01]  /*00a0*/  LOP3.LUT R6, R0, 0xf, R21, 0xf8, !PT ;  /* 0x0000000f00067812 */ /* 0x000fe200078ef815 */
[----:B----4-:R-:W-:Y:S01]  /*00b0*/  IMAD.SHL.U32 R16, R18, 0x40, RZ ;  /* 0x0000004012107824 */ /* 0x010fe200078e00ff */
[----:B------:R-:W-:Y:S02]  /*00c0*/  SGXT.U32 R17, R17, 0x3 ;  /* 0x000000031111781a */ /* 0x000fe40000000000 */
[----:B------:R-:W-:Y:S02]  /*00d0*/  ISETP.GE.AND P0, PT, R6, 0x9, PT ;  /* 0x000000090600780c */ /* 0x000fe40003f06270 */
[----:B------:R-:W-:Y:S02]  /*00e0*/  LOP3.LUT R2, R16, R17, RZ, 0xfc, !PT ;  /* 0x0000001110027212 */ /* 0x000fe400078efcff */
[----:B------:R-:W-:Y:S02]  /*00f0*/  LOP3.LUT R3, R16, 0x8, R17, 0xfe, !PT ;  /* 0x0000000810037812 */ /* 0x000fe400078efe11 */
[----:B------:R-:W-:Y:S01]  /*0100*/  LOP3.LUT R4, R16, 0x10, R17, 0xfe, !PT ;  /* 0x0000001010047812 */ /* 0x000fe200078efe11 */
[--C-:B------:R-:W-:Y:S01]  /*0110*/  IMAD R27, R2, 0x9, R6.reuse ;  /* 0x00000009021b7824 */ /* 0x100fe200078e0206 */
        /* <DEDUP_REMOVED lines=9> */
[----:B------:R-:W-:-:S02]  /*01b0*/  IMAD R11, R11, 0x9, R6 ;  /* 0x000000090b0b7824 */ /* 0x000fc400078e0206 */
[--C-:B------:R-:W-:Y:S02]  /*01c0*/  IMAD R13, R13, 0x9, R6.reuse ;  /* 0x000000090d0d7824 */ /* 0x100fe400078e0206 */
[----:B------:R-:W-:Y:S02]  /*01d0*/  IMAD R23, R23, 0x9, R6 ;  /* 0x0000000917177824 */ /* 0x000fe400078e0206 */
[----:B--2---:R-:W-:-:S04]  /*01e0*/  IMAD.WIDE R26, R27, 0x4, R14 ;  /* 0x000000041b1a7825 */ /* 0x004fc800078e020e */
[--C-:B------:R-:W-:Y:S01]  /*01f0*/  IMAD.WIDE R2, R3, 0x4, R14.reuse ;  /* 0x0000000403027825 */ /* 0x100fe200078e020e */
[----:B------:R1:W2:Y:S01]  /*0200*/  @!P0 LDG.E.EL R19, desc[UR6][R26.64] ;  /* 0x000000061a138981 */ /* 0x0002a2000c2e1900 */
[----:B------:R-:W-:Y:S02]  /*0210*/  CS2R R24, SRZ ;  /* 0x0000000000187805 */ /* 0x000fe4000001ff00 */
[--C-:B------:R-:W-:Y:S01]  /*0220*/  IMAD.WIDE R4, R5, 0x4, R14.reuse ;  /* 0x0000000405047825 */ /* 0x100fe200078e020e */
[----:B------:R3:W4:Y:S03]  /*0230*/  @!P0 LDG.E.EL R20, desc[UR6][R2.64] ;  /* 0x0000000602148981 */ /* 0x000726000c2e1900 */
[----:B------:R-:W-:-:S04]  /*0240*/  IMAD.WIDE R6, R7, 0x4, R14 ;  /* 0x0000000407067825 */ /* 0x000fc800078e020e */
[----:B------:R-:W-:-:S04]  /*0250*/  IMAD.WIDE R8, R9, 0x4, R14 ;  /* 0x0000000409087825 */ /* 0x000fc800078e020e */
[----:B------:R-:W-:-:S04]  /*0260*/  IMAD.WIDE R10, R11, 0x4, R14 ;  /* 0x000000040b0a7825 */ /* 0x000fc800078e020e */
[--C-:B------:R-:W-:Y:S01]  /*0270*/  IMAD.WIDE R12, R13, 0x4, R14.reuse ;  /* 0x000000040d0c7825 */ /* 0x100fe200078e020e */
[----:B-1----:R-:W-:Y:S01]  /*0280*/  CS2R R26, SRZ ;  /* 0x00000000001a7805 */ /* 0x002fe2000001ff00 */
[----:B------:R-:W5:Y:S02]  /*0290*/  @!P0 LDG.E.EL R24, desc[UR6][R6.64] ;  /* 0x0000000606188981 */ /* 0x000f64000c2e1900 */
[----:B------:R-:W-:Y:S01]  /*02a0*/  IMAD.WIDE R14, R23, 0x4, R14 ;  /* 0x00000004170e7825 */ /* 0x000fe200078e020e */
[----:B------:R-:W-:Y:S01]  /*02b0*/  HFMA2.MMA R23, -RZ, RZ, 0, 0 ;  /* 0x00000000ff177435 */ /* 0x000fe200000001ff */
[----:B------:R-:W5:Y:S02]  /*02c0*/  @!P0 LDG.E.EL R25, desc[UR6][R10.64] ;  /* 0x000000060a198981 */ /* 0x000f64000c2e1900 */
[----:B------:R-:W-:Y:S02]  /*02d0*/  IMAD.MOV.U32 R22, RZ, RZ, RZ ;  /* 0x000000ffff167224 */ /* 0x000fe400078e00ff */
[----:B------:R-:W5:Y:S04]  /*02e0*/  @!P0 LDG.E.EL R27, desc[UR6][R12.64] ;  /* 0x000000060c1b8981 */ /* 0x000f68000c2e1900 */
[----:B------:R-:W5:Y:S04]  /*02f0*/  @!P0 LDG.E.EL R22, desc[UR6][R4.64] ;  /* 0x0000000604168981 */ /* 0x000f68000c2e1900 */
[----:B------:R1:W5:Y:S04]  /*0300*/  @!P0 LDG.E.EL R23, desc[UR6][R8.64] ;  /* 0x0000000608178981 */ /* 0x000368000c2e1900 */
[----:B------:R-:W5:Y:S01]  /*0310*/  @!P0 LDG.E.EL R26, desc[UR6][R14.64] ;  /* 0x000000060e1a8981 */ /* 0x000f62000c2e1900 */
[----:B------:R-:W1:Y:S01]  /*0320*/  S2UR UR5, SR_CgaCtaId ;  /* 0x00000000000579c3 */ /* 0x000e620000008800 */
[----:B---3--:R-:W-:Y:S01]  /*0330*/  IMAD.SHL.U32 R2, R21, 0x40, RZ ;  /* 0x0000004015027824 */ /* 0x008fe200078e00ff */
[----:B------:R-:W-:-:S04]  /*0340*/  UMOV UR4, 0x400 ;  /* 0x0000040000047882 */ /* 0x000fc80000000000 */
[----:B------:R-:W-:-:S04]  /*0350*/  LOP3.LUT R2, R2, 0x3c0, RZ, 0xc0, !PT ;  /* 0x000003c002027812 */ /* 0x000fc800078ec0ff */
[----:B------:R-:W-:Y:S01]  /*0360*/  LOP3.LUT R3, R2, R17, RZ, 0xfc, !PT ;  /* 0x0000001102037212 */ /* 0x000fe200078efcff */
[----:B01----:R-:W-:-:S06]  /*0370*/  UPRMT UR4, UR5, 0x654, UR4 ;  /* 0x0000065405047896 */ /* 0x003fcc0008000004 */
[----:B------:R-:W-:-:S05]  /*0380*/  LEA.HI R2, R2, UR4, RZ, 0x1e ;  /* 0x0000000402027c11 */ /* 0x000fca000f8ff0ff */
[----:B------:R-:W-:Y:S01]  /*0390*/  IMAD R28, R3, 0x4, R2 ;  /* 0x00000004031c7824 */ /* 0x000fe200078e0202 */
[C---:B------:R-:W-:Y:S01]  /*03a0*/  LOP3.LUT R2, R21.reuse, 0x70, RZ, 0xc0, !PT ;  /* 0x0000007015027812 */ /* 0x040fe200078ec0ff */
[----:B------:R-:W-:-:S03]  /*03b0*/  IMAD.SHL.U32 R21, R21, 0x4, RZ ;  /* 0x0000000415157824 */ /* 0x000fc600078e00ff */
[----:B------:R-:W-:Y:S02]  /*03c0*/  IADD3 R3, R2, UR4, RZ ;  /* 0x0000000402037c10 */ /* 0x000fe4000fffe0ff */
[----:B------:R-:W-:-:S05]  /*03d0*/  LOP3.LUT R8, R21, 0x1fc, RZ, 0xc0, !PT ;  /* 0x000001fc15087812 */ /* 0x000fca00078ec0ff */
[----:B------:R-:W-:Y:S01]  /*03e0*/  IMAD R4, R8, 0x4, R3 ;  /* 0x0000000408047824 */ /* 0x000fe200078e0203 */
[----:B------:R-:W-:Y:S02]  /*03f0*/  SHF.R.S32.HI R3, RZ, 0x19, R18 ;  /* 0x00000019ff037819 */ /* 0x000fe40000011412 */
[----:B------:R-:W-:Y:S02]  /*0400*/  LOP3.LUT R16, R16, 0x3c, R21, 0xf8, !PT ;  /* 0x0000003c10107812 */ /* 0x000fe400078ef815 */
[----:B------:R-:W-:-:S04]  /*0410*/  SGXT R3, R3, 0x1 ;  /* 0x000000010303781a */ /* 0x000fc80000000200 */
[----:B------:R-:W-:Y:S02]  /*0420*/  LEA.HI R9, R3, R16, RZ, 0x6 ;  /* 0x0000001003097211 */ /* 0x000fe400078f30ff */
[----:B------:R-:W0:Y:S02]  /*0430*/  LDC.64 R2, c[0x0][0x218] ;  /* 0x00008600ff027b82 */ /* 0x000e240000000a00 */
[----:B------:R-:W-:Y:S02]  /*0440*/  LOP3.LUT R11, R9, 0xffffffc0, RZ, 0xc0, !PT ;  /* 0xffffffc0090b7812 */ /* 0x000fe400078ec0ff */
[----:B------:R-:W-:Y:S02]  /*0450*/  SHF.R.S32.HI R10, RZ, 0x6, R9 ;  /* 0x00000006ff0a7819 */ /* 0x000fe40000011409 */
[----:B------:R-:W-:Y:S01]  /*0460*/  LOP3.LUT R9, R0, R17, RZ, 0xfc, !PT ;  /* 0x0000001100097212 */ /* 0x000fe200078efcff */
[----:B------:R-:W-:Y:S01]  /*0470*/  IMAD.IADD R11, R16, 0x1, -R11 ;  /* 0x00000001100b7824 */ /* 0x000fe200078e0a0b */
[----:B------:R-:W-:-:S02]  /*0480*/  LOP3.LUT R0, R0, 0x8, R17, 0xfe, !PT ;  /* 0x0000000800007812 */ /* 0x000fc400078efe11 */
[----:B------:R-:W-:Y:S01]  /*0490*/  LOP3.LUT R13, R8, 0x200, RZ, 0xfc, !PT ;  /* 0x00000200080d7812 */ /* 0x000fe200078efcff */
[----:B------:R-:W-:Y:S01]  /*04a0*/  IMAD R12, R10, 0x240, R11 ;  /* 0x000002400a0c7824 */ /* 0x000fe200078e020b */
[C---:B------:R-:W-:Y:S02]  /*04b0*/  ISETP.GE.AND P1, PT, R9.reuse, 0x9, PT ;  /* 0x000000090900780c */ /* 0x040fe40003f26270 */
[----:B------:R-:W-:Y:S01]  /*04c0*/  ISETP.GE.AND P0, PT, R0, 0x9, PT ;  /* 0x000000090000780c */ /* 0x000fe20003f06270 */
[----:B------:R-:W-:Y:S01]  /*04d0*/  IMAD R11, R9, 0x40, R12 ;  /* 0x00000040090b7824 */ /* 0x000fe200078e020c */
[----:B------:R-:W-:-:S04]  /*04e0*/  SHF.R.U32.HI R13, RZ, 0x2, R13 ;  /* 0x00000002ff0d7819 */ /* 0x000fc8000001160d */
[----:B------:R-:W-:Y:S01]  /*04f0*/  LOP3.LUT R13, R13, 0xf0, RZ, 0xc0, !PT ;  /* 0x000000f00d0d7812 */ /* 0x000fe200078ec0ff */
[----:B0-----:R-:W-:-:S03]  /*0500*/  IMAD.WIDE R10, R11, 0x4, R2 ;  /* 0x000000040b0a7825 */ /* 0x001fc600078e0202 */
[----:B------:R-:W-:-:S05]  /*0510*/  IADD3 R13, R13, UR4, RZ ;  /* 0x000000040d0d7c10 */ /* 0x000fca000fffe0ff */
[----:B------:R-:W-:Y:S01]  /*0520*/  IMAD R13, R8, 0x4, R13 ;  /* 0x00000004080d7824 */ /* 0x000fe200078e020d */
[----:B--2---:R-:W-:Y:S04]  /*0530*/  STS [R28], R19 ;  /* 0x000000131c007388 */ /* 0x004fe80000000800 */
[----:B----4-:R-:W-:Y:S04]  /*0540*/  STS [R28+0x20], R20 ;  /* 0x000020141c007388 */ /* 0x010fe80000000800 */
[----:B-----5:R-:W-:Y:S04]  /*0550*/  STS [R28+0x60], R24 ;  /* 0x000060181c007388 */ /* 0x020fe80000000800 */
[----:B------:R-:W-:Y:S04]  /*0560*/  STS [R28+0xa0], R25 ;  /* 0x0000a0191c007388 */ /* 0x000fe80000000800 */
[----:B------:R-:W-:Y:S04]  /*0570*/  STS [R28+0xc0], R27 ;  /* 0x0000c01b1c007388 */ /* 0x000fe80000000800 */
[----:B------:R-:W-:Y:S04]  /*0580*/  STS [R28+0x40], R22 ;  /* 0x000040161c007388 */ /* 0x000fe80000000800 */
[----:B------:R-:W-:Y:S04]  /*0590*/  STS [R28+0x80], R23 ;  /* 0x000080171c007388 */ /* 0x000fe80000000800 */
[----:B------:R-:W-:Y:S01]  /*05a0*/  STS [R28+0xe0], R26 ;  /* 0x0000e01a1c007388 */ /* 0x000fe20000000800 */
[----:B------:R-:W-:Y:S06]  /*05b0*/  BAR.SYNC.DEFER_BLOCKING 0x0 ;  /* 0x0000000000007b1d */ /* 0x000fec0000010000 */
[----:B------:R-:W0:Y:S04]  /*05c0*/  LDS.128 R4, [R4] ;  /* 0x0000000004047984 */ /* 0x000e280000000c00 */
[----:B0-----:R0:W-:Y:S02]  /*05d0*/  @!P1 STG.E.128 desc[UR6][R10.64], R4 ;  /* 0x000000040a009986 */ /* 0x0011e4000c101d06 */
[----:B0-----:R-:W-:Y:S05]  /*05e0*/  @P0 EXIT ;  /* 0x000000000000094d */ /* 0x001fea0003800000 */
[----:B0-----:R-:W0:Y:S01]  /*05f0*/  LDS.128 R8, [R13+0x800] ;  /* 0x000800000d087984 */ /* 0x001e220000000c00 */
[----:B------:R-:W-:-:S04]  /*0600*/  IMAD R5, R0, 0x40, R12 ;  /* 0x0000004000057824 */ /* 0x000fc800078e020c */
[----:B------:R-:W-:-:S05]  /*0610*/  IMAD.WIDE R2, R5, 0x4, R2 ;  /* 0x0000000405027825 */ /* 0x000fca00078e0202 */
[----:B0-----:R-:W-:Y:S01]  /*0620*/  STG.E.128 desc[UR6][R2.64], R8 ;  /* 0x0000000802007986 */ /* 0x001fe2000c101d06 */
[----:B------:R-:W-:Y:S05]  /*0630*/  EXIT ;  /* 0x000000000000794d */ /* 0x000fea0003800000 */
.L_x_0:
[----:B------:R-:W-:-:S00]  /*0640*/  BRA `(.L_x_0) ;  /* 0xfffffffc00fc7947 */ /* 0x000fc0000383ffff */
[----:B------:R-:W-:-:S00]  /*0650*/  NOP ;  /* 0x0000000000007918 */ /* 0x000fc00000000000 */
        /* <DEDUP_REMOVED lines=10> */
.L_x_1:


//--------------------- .nv.shared.triton_poi_fused_convolution_div_relu_sub_1 --------------------------
	.section	.nv.shared.triton_poi_fused_convolution_div_relu_sub_1,"aw",@nobits
	.sectionflags	@""
	.align	16
	.zero		1024


//--------------------- .nv.constant0.triton_poi_fused_convolution_div_relu_sub_1 --------------------------
	.section	.nv.constant0.triton_poi_fused_convolution_div_relu_sub_1,"a",@progbits
	.sectionflags	@""
	.align	4
.nv.constant0.triton_poi_fused_convolution_div_relu_sub_1:
	.zero		552
